//
// Generated by NVIDIA NVVM Compiler
//
// Compiler Build ID: CL-36424714
// Cuda compilation tools, release 13.0, V13.0.88
// Based on NVVM 20.0.0
//

.version 9.0
.target sm_100
.address_size 64

	// .globl	_Z23rgb_to_grayscale_kernelPKfPfii

.visible .entry _Z23rgb_to_grayscale_kernelPKfPfii(
	.param .u64 .ptr .align 1 _Z23rgb_to_grayscale_kernelPKfPfii_param_0,
	.param .u64 .ptr .align 1 _Z23rgb_to_grayscale_kernelPKfPfii_param_1,
	.param .u32 _Z23rgb_to_grayscale_kernelPKfPfii_param_2,
	.param .u32 _Z23rgb_to_grayscale_kernelPKfPfii_param_3
)
{
	.reg .pred 	%p<2>;
	.reg .b32 	%r<9>;
	.reg .b32 	%f<5>;
	.reg .b64 	%rd<9>;
	.reg .b64 	%fd<7>;

	ld.param.u64 	%rd1, [_Z23rgb_to_grayscale_kernelPKfPfii_param_0];
	ld.param.u64 	%rd2, [_Z23rgb_to_grayscale_kernelPKfPfii_param_1];
	ld.param.u32 	%r2, [_Z23rgb_to_grayscale_kernelPKfPfii_param_2];
	ld.param.u32 	%r3, [_Z23rgb_to_grayscale_kernelPKfPfii_param_3];
	mov.u32 	%r4, %ctaid.x;
	mov.u32 	%r5, %ntid.x;
	mov.u32 	%r6, %tid.x;
	mad.lo.s32 	%r1, %r4, %r5, %r6;
	mul.lo.s32 	%r7, %r3, %r2;
	setp.ge.s32 	%p1, %r1, %r7;
	@%p1 bra 	$L__BB0_2;
	cvta.to.global.u64 	%rd3, %rd1;
	cvta.to.global.u64 	%rd4, %rd2;
	mul.lo.s32 	%r8, %r1, 3;
	mul.wide.s32 	%rd5, %r8, 4;
	add.s64 	%rd6, %rd3, %rd5;
	ld.global.f32 	%f1, [%rd6];
	cvt.f64.f32 	%fd1, %f1;
	ld.global.f32 	%f2, [%rd6+4];
	cvt.f64.f32 	%fd2, %f2;
	mul.f64 	%fd3, %fd2, 0d3FE2C8B439581062;
	fma.rn.f64 	%fd4, %fd1, 0d3FD322D0E5604189, %fd3;
	ld.global.f32 	%f3, [%rd6+8];
	cvt.f64.f32 	%fd5, %f3;
	fma.rn.f64 	%fd6, %fd5, 0d3FBD2F1A9FBE76C9, %fd4;
	cvt.rn.f32.f64 	%f4, %fd6;
	mul.wide.s32 	%rd7, %r1, 4;
	add.s64 	%rd8, %rd4, %rd7;
	st.global.f32 	[%rd8], %f4;
$L__BB0_2:
	ret;

}


// ===== COMPILED SASS (sm_100) =====

	.target	sm_100

	.elftype	@"ET_EXEC"


//--------------------- .note.nv.tkinfo           --------------------------
	.section	.note.nv.tkinfo,"",@"SHT_NOTE"
	.sectionflags	@"SHF_NOTE_NV_TKINFO"
	.tkinfo
        /*0018*/ 	.word	0x00000002
        /*0030*/ 	.string	""
        /*0030*/ 	.string	"ptxas"
        /*0030*/ 	.string	"Cuda compilation tools, release 13.0, V13.0.88"
        /*0030*/ 	.string	"Build cuda_13.0.r13.0/compiler.36424714_0"
        /*0030*/ 	.string	"-arch sm_100 -m 64 "



//--------------------- .note.nv.cuinfo           --------------------------
	.section	.note.nv.cuinfo,"",@"SHT_NOTE"
	.sectionflags	@"SHF_NOTE_NV_CUINFO"
        /*0018*/ 	.short	0x0002
        /*001a*/ 	.short	0x0064
        /*001c*/ 	.short	0x0082
	.zero		2


//--------------------- .nv.info                  --------------------------
	.section	.nv.info,"",@"SHT_CUDA_INFO"
	.align	4


	//----- nvinfo : EIATTR_REGCOUNT
	.align		4
        /*0000*/ 	.byte	0x04, 0x2f
        /*0002*/ 	.short	(.L_1 - .L_0)
	.align		4
.L_0:
        /*0004*/ 	.word	index@(_Z23rgb_to_grayscale_kernelPKfPfii)
        /*0008*/ 	.word	0x00000010


	//----- nvinfo : EIATTR_FRAME_SIZE
	.align		4
.L_1:
        /*000c*/ 	.byte	0x04, 0x11
        /*000e*/ 	.short	(.L_3 - .L_2)
	.align		4
.L_2:
        /*0010*/ 	.word	index@(_Z23rgb_to_grayscale_kernelPKfPfii)
        /*0014*/ 	.word	0x00000000


	//----- nvinfo : EIATTR_MIN_STACK_SIZE
	.align		4
.L_3:
        /*0018*/ 	.byte	0x04, 0x12
        /*001a*/ 	.short	(.L_5 - .L_4)
	.align		4
.L_4:
        /*001c*/ 	.word	index@(_Z23rgb_to_grayscale_kernelPKfPfii)
        /*0020*/ 	.word	0x00000000
.L_5:


//--------------------- .nv.compat                --------------------------
	.section	.nv.compat,"",@"SHT_CUDA_COMPAT_INFO"
	.align	4
        /*0000*/ 	.byte	0x02, 0x09, 0x00, 0x00, 0x02, 0x02, 0x01, 0x00, 0x02, 0x05, 0x05, 0x00, 0x03, 0x07, 0x01, 0x01
        /*0010*/ 	.byte	0x02, 0x03, 0x00, 0x00, 0x02, 0x06, 0x01, 0x00, 0x04, 0x0b, 0x08, 0x00, 0x01, 0x00, 0x00, 0x00
        /*0020*/ 	.byte	0x00, 0x00, 0x00, 0x00


//--------------------- .nv.info._Z23rgb_to_grayscale_kernelPKfPfii --------------------------
	.section	.nv.info._Z23rgb_to_grayscale_kernelPKfPfii,"",@"SHT_CUDA_INFO"
	.sectionflags	@""
	.align	4


	//----- nvinfo : EIATTR_CUDA_API_VERSION
	.align		4
        /*0000*/ 	.byte	0x04, 0x37
        /*0002*/ 	.short	(.L_7 - .L_6)
.L_6:
        /*0004*/ 	.word	0x00000082


	//----- nvinfo : EIATTR_KPARAM_INFO
	.align		4
.L_7:
        /*0008*/ 	.byte	0x04, 0x17
        /*000a*/ 	.short	(.L_9 - .L_8)
.L_8:
        /*000c*/ 	.word	0x00000000
        /*0010*/ 	.short	0x0003
        /*0012*/ 	.short	0x0014
        /*0014*/ 	.byte	0x00, 0xf0, 0x11, 0x00


	//----- nvinfo : EIATTR_KPARAM_INFO
	.align		4
.L_9:
        /*0018*/ 	.byte	0x04, 0x17
        /*001a*/ 	.short	(.L_11 - .L_10)
.L_10:
        /*001c*/ 	.word	0x00000000
        /*0020*/ 	.short	0x0002
        /*0022*/ 	.short	0x0010
        /*0024*/ 	.byte	0x00, 0xf0, 0x11, 0x00


	//----- nvinfo : EIATTR_KPARAM_INFO
	.align		4
.L_11:
        /*0028*/ 	.byte	0x04, 0x17
        /*002a*/ 	.short	(.L_13 - .L_12)
.L_12:
        /*002c*/ 	.word	0x00000000
        /*0030*/ 	.short	0x0001
        /*0032*/ 	.short	0x0008
        /*0034*/ 	.byte	0x00, 0xf5, 0x21, 0x00


	//----- nvinfo : EIATTR_KPARAM_INFO
	.align		4
.L_13:
        /*0038*/ 	.byte	0x04, 0x17
        /*003a*/ 	.short	(.L_15 - .L_14)
.L_14:
        /*003c*/ 	.word	0x00000000
        /*0040*/ 	.short	0x0000
        /*0042*/ 	.short	0x0000
        /*0044*/ 	.byte	0x00, 0xf5, 0x21, 0x00


	//----- nvinfo : EIATTR_SPARSE_MMA_MASK
	.align		4
.L_15:
        /*0048*/ 	.byte	0x03, 0x50
        /*004a*/ 	.short	0x0000


	//----- nvinfo : EIATTR_MAXREG_COUNT
	.align		4
        /*004c*/ 	.byte	0x03, 0x1b
        /*004e*/ 	.short	0x00ff


	//----- nvinfo : EIATTR_MERCURY_ISA_VERSION
	.align		4
        /*0050*/ 	.byte	0x03, 0x5f
        /*0052*/ 	.short	0x0101


	//----- nvinfo : EIATTR_VRC_CTA_INIT_COUNT
	.align		4
        /*0054*/ 	.byte	0x02, 0x4a
	.zero		1
	.zero		1


	//----- nvinfo : EIATTR_EXIT_INSTR_OFFSETS
	.align		4
        /*0058*/ 	.byte	0x04, 0x1c
        /*005a*/ 	.short	(.L_17 - .L_16)


	//   ....[0]....
.L_16:
        /*005c*/ 	.word	0x00000080


	//   ....[1]....
        /*0060*/ 	.word	0x00000200


	//----- nvinfo : EIATTR_CBANK_PARAM_SIZE
	.align		4
.L_17:
        /*0064*/ 	.byte	0x03, 0x19
        /*0066*/ 	.short	0x0018


	//----- nvinfo : EIATTR_PARAM_CBANK
	.align		4
        /*0068*/ 	.byte	0x04, 0x0a
        /*006a*/ 	.short	(.L_19 - .L_18)
	.align		4
.L_18:
        /*006c*/ 	.word	index@(.nv.constant0._Z23rgb_to_grayscale_kernelPKfPfii)
        /*0070*/ 	.short	0x0380
        /*0072*/ 	.short	0x0018


	//----- nvinfo : EIATTR_SW_WAR
	.align		4
.L_19:
        /*0074*/ 	.byte	0x04, 0x36
        /*0076*/ 	.short	(.L_21 - .L_20)
.L_20:
        /*0078*/ 	.word	0x00000008
.L_21:


//--------------------- .nv.callgraph             --------------------------
	.section	.nv.callgraph,"",@"SHT_CUDA_CALLGRAPH"
	.align	4
	.sectionentsize	8
	.align		4
        /*0000*/ 	.word	0x00000000
	.align		4
        /*0004*/ 	.word	0xffffffff
	.align		4
        /*0008*/ 	.word	0x00000000
	.align		4
        /*000c*/ 	.word	0xfffffffe
	.align		4
        /*0010*/ 	.word	0x00000000
	.align		4
        /*0014*/ 	.word	0xfffffffd
	.align		4
        /*0018*/ 	.word	0x00000000
	.align		4
        /*001c*/ 	.word	0xfffffffc


//--------------------- .text._Z23rgb_to_grayscale_kernelPKfPfii --------------------------
	.section	.text._Z23rgb_to_grayscale_kernelPKfPfii,"ax",@progbits
	.align	128
        .global         _Z23rgb_to_grayscale_kernelPKfPfii
        .type           _Z23rgb_to_grayscale_kernelPKfPfii,@function
        .size           _Z23rgb_to_grayscale_kernelPKfPfii,(.L_x_1 - _Z23rgb_to_grayscale_kernelPKfPfii)
        .other          _Z23rgb_to_grayscale_kernelPKfPfii,@"STO_CUDA_ENTRY STV_DEFAULT"
_Z23rgb_to_grayscale_kernelPKfPfii:
.text._Z23rgb_to_grayscale_kernelPKfPfii:
[----:B------:R-:W-:Y:S01]  /*0000*/  LDC R1, c[0x0][0x37c] ;  /* 0x0000df00ff017b82 */ /* 0x000fe20000000800 */
[----:B------:R-:W0:Y:S07]  /*0010*/  S2R R0, SR_TID.X ;  /* 0x0000000000007919 */ /* 0x000e2e0000002100 */
[----:B------:R-:W0:Y:S01]  /*0020*/  S2UR UR6, SR_CTAID.X ;  /* 0x00000000000679c3 */ /* 0x000e220000002500 */
[----:B------:R-:W1:Y:S07]  /*0030*/  LDCU.64 UR4, c[0x0][0x390] ;  /* 0x00007200ff0477ac */ /* 0x000e6e0008000a00 */
[----:B------:R-:W0:Y:S01]  /*0040*/  LDC R13, c[0x0][0x360] ;  /* 0x0000d800ff0d7b82 */ /* 0x000e220000000800 */
[----:B-1----:R-:W-:Y:S01]  /*0050*/  UIMAD UR4, UR5, UR4, URZ ;  /* 0x00000004050472a4 */ /* 0x002fe2000f8e02ff */
[----:B0-----:R-:W-:-:S05]  /*0060*/  IMAD R13, R13, UR6, R0 ;  /* 0x000000060d0d7c24 */ /* 0x001fca000f8e0200 */
[----:B------:R-:W-:-:S13]  /*0070*/  ISETP.GE.AND P0, PT, R13, UR4, PT ;  /* 0x000000040d007c0c */ /* 0x000fda000bf06270 */
[----:B------:R-:W-:Y:S05]  /*0080*/  @P0 EXIT ;  /* 0x000000000000094d */ /* 0x000fea0003800000 */
[----:B------:R-:W0:Y:S01]  /*0090*/  LDC.64 R2, c[0x0][0x380] ;  /* 0x0000e000ff027b82 */ /* 0x000e220000000a00 */
[----:B------:R-:W1:Y:S01]  /*00a0*/  LDCU.64 UR4, c[0x0][0x358] ;  /* 0x00006b00ff0477ac */ /* 0x000e620008000a00 */
[----:B------:R-:W-:Y:S01]  /*00b0*/  LEA R5, R13, R13, 0x1 ;  /* 0x0000000d0d057211 */ /* 0x000fe200078e08ff */
[----:B------:R-:W-:Y:S01]  /*00c0*/  UMOV UR6, 0x39581062 ;  /* 0x3958106200067882 */ /* 0x000fe20000000000 */
[----:B------:R-:W-:-:S04]  /*00d0*/  UMOV UR7, 0x3fe2c8b4 ;  /* 0x3fe2c8b400077882 */ /* 0x000fc80000000000 */
[----:B------:R-:W2:Y:S01]  /*00e0*/  LDC.64 R10, c[0x0][0x388] ;  /* 0x0000e200ff0a7b82 */ /* 0x000ea20000000a00 */
[----:B0-----:R-:W-:-:S05]  /*00f0*/  IMAD.WIDE R2, R5, 0x4, R2 ;  /* 0x0000000405027825 */ /* 0x001fca00078e0202 */
[----:B-1----:R-:W3:Y:S04]  /*0100*/  LDG.E R12, desc[UR4][R2.64+0x4] ;  /* 0x00000404020c7981 */ /* 0x002ee8000c1e1900 */
[----:B------:R-:W4:Y:S04]  /*0110*/  LDG.E R0, desc[UR4][R2.64] ;  /* 0x0000000402007981 */ /* 0x000f28000c1e1900 */
[----:B------:R2:W5:Y:S02]  /*0120*/  LDG.E R8, desc[UR4][R2.64+0x8] ;  /* 0x0000080402087981 */ /* 0x000564000c1e1900 */
[----:B--2---:R-:W-:Y:S01]  /*0130*/  IMAD.WIDE R2, R13, 0x4, R10 ;  /* 0x000000040d027825 */ /* 0x004fe200078e020a */
[----:B---3--:R-:W0:Y:S08]  /*0140*/  F2F.F64.F32 R6, R12 ;  /* 0x0000000c00067310 */ /* 0x008e300000201800 */
[----:B----4-:R-:W1:Y:S01]  /*0150*/  F2F.F64.F32 R4, R0 ;  /* 0x0000000000047310 */ /* 0x010e620000201800 */
[----:B0-----:R-:W-:-:S07]  /*0160*/  DMUL R6, R6, UR6 ;  /* 0x0000000606067c28 */ /* 0x001fce0008000000 */
[----:B-----5:R-:W0:Y:S01]  /*0170*/  F2F.F64.F32 R8, R8 ;  /* 0x0000000800087310 */ /* 0x020e220000201800 */
[----:B------:R-:W-:Y:S01]  /*0180*/  UMOV UR6, 0xe5604189 ;  /* 0xe560418900067882 */ /* 0x000fe20000000000 */
[----:B------:R-:W-:Y:S02]  /*0190*/  UMOV UR7, 0x3fd322d0 ;  /* 0x3fd322d000077882 */ /* 0x000fe40000000000 */
[----:B-1----:R-:W-:Y:S01]  /*01a0*/  DFMA R4, R4, UR6, R6 ;  /* 0x0000000604047c2b */ /* 0x002fe20008000006 */
[----:B------:R-:W-:Y:S01]  /*01b0*/  UMOV UR6, 0x9fbe76c9 ;  /* 0x9fbe76c900067882 */ /* 0x000fe20000000000 */
[----:B------:R-:W-:-:S06]  /*01c0*/  UMOV UR7, 0x3fbd2f1a ;  /* 0x3fbd2f1a00077882 */ /* 0x000fcc0000000000 */
[----:B0-----:R-:W-:-:S10]  /*01d0*/  DFMA R4, R8, UR6, R4 ;  /* 0x0000000608047c2b */ /* 0x001fd40008000004 */
[----:B------:R-:W0:Y:S02]  /*01e0*/  F2F.F32.F64 R5, R4 ;  /* 0x0000000400057310 */ /* 0x000e240000301000 */
[----:B0-----:R-:W-:Y:S01]  /*01f0*/  STG.E desc[UR4][R2.64], R5 ;  /* 0x0000000502007986 */ /* 0x001fe2000c101904 */
[----:B------:R-:W-:Y:S05]  /*0200*/  EXIT ;  /* 0x000000000000794d */ /* 0x000fea0003800000 */
.L_x_0:
[----:B------:R-:W-:-:S00]  /*0210*/  BRA `(.L_x_0) ;  /* 0xfffffffc00fc7947 */ /* 0x000fc0000383ffff */
[----:B------:R-:W-:-:S00]  /*0220*/  NOP ;  /* 0x0000000000007918 */ /* 0x000fc00000000000 */
        /* <DEDUP_REMOVED lines=13> */
.L_x_1:


//--------------------- .nv.shared.reserved.0     --------------------------
	.section	.nv.shared.reserved.0,"aw",@nobits
	.weak		__nv_reservedSMEM_offset_0_alias
	.size		__nv_reservedSMEM_offset_0_alias, 0, 64
	.other		__nv_reservedSMEM_offset_0_alias,@"STO_CUDA_RESERVED_SHARED STV_DEFAULT"
__nv_reservedSMEM_offset_0_alias:
	.zero		0
	.zero		64


//--------------------- .nv.constant0._Z23rgb_to_grayscale_kernelPKfPfii --------------------------
	.section	.nv.constant0._Z23rgb_to_grayscale_kernelPKfPfii,"a",@progbits
	.sectionflags	@""
	.align	4
.nv.constant0._Z23rgb_to_grayscale_kernelPKfPfii:
	.zero		920


//--------------------- SYMBOLS --------------------------

	.type		.nv.reservedSmem.offset0,@object
	.size		.nv.reservedSmem.offset0,0x4
